//
// Generated by NVIDIA NVVM Compiler
//
// Compiler Build ID: CL-36424714
// Cuda compilation tools, release 13.0, V13.0.88
// Based on NVVM 20.0.0
//

.version 9.0
.target sm_100
.address_size 64

	// .globl	_Z6kernelPi

.visible .entry _Z6kernelPi(
	.param .u64 .ptr .align 1 _Z6kernelPi_param_0
)
{
	.reg .pred 	%p<2>;
	.reg .b32 	%r<19>;
	.reg .b64 	%rd<12>;

	ld.param.u64 	%rd5, [_Z6kernelPi_param_0];
	cvta.to.global.u64 	%rd6, %rd5;
	mov.u32 	%r5, %ctaid.x;
	shl.b32 	%r6, %r5, 19;
	and.b32  	%r7, %r6, 2146959360;
	mov.u32 	%r8, %tid.x;
	shl.b32 	%r9, %r8, 14;
	add.s32 	%r18, %r7, %r9;
	add.s32 	%r2, %r18, 16384;
	mul.wide.u32 	%rd7, %r18, 4;
	add.s64 	%rd8, %rd7, %rd6;
	add.s64 	%rd11, %rd8, 8;
	add.s64 	%rd2, %rd6, 4194300;
$L__BB0_1:
	mul.wide.s32 	%rd9, %r18, 4;
	sub.s64 	%rd10, %rd2, %rd9;
	ld.global.u32 	%r10, [%rd11+-8];
	ld.global.u32 	%r11, [%rd10];
	st.global.u32 	[%rd11+-8], %r11;
	st.global.u32 	[%rd10], %r10;
	ld.global.u32 	%r12, [%rd11+-4];
	ld.global.u32 	%r13, [%rd10+-4];
	st.global.u32 	[%rd11+-4], %r13;
	st.global.u32 	[%rd10+-4], %r12;
	ld.global.u32 	%r14, [%rd11];
	ld.global.u32 	%r15, [%rd10+-8];
	st.global.u32 	[%rd11], %r15;
	st.global.u32 	[%rd10+-8], %r14;
	ld.global.u32 	%r16, [%rd11+4];
	ld.global.u32 	%r17, [%rd10+-12];
	st.global.u32 	[%rd11+4], %r17;
	st.global.u32 	[%rd10+-12], %r16;
	add.s32 	%r18, %r18, 4;
	add.s64 	%rd11, %rd11, 16;
	setp.lt.u32 	%p1, %r18, %r2;
	@%p1 bra 	$L__BB0_1;
	ret;

}


// ===== COMPILED SASS (sm_100) =====

	.target	sm_100

	.elftype	@"ET_EXEC"


//--------------------- .note.nv.tkinfo           --------------------------
	.section	.note.nv.tkinfo,"",@"SHT_NOTE"
	.sectionflags	@"SHF_NOTE_NV_TKINFO"
	.tkinfo
        /*0018*/ 	.word	0x00000002
        /*0030*/ 	.string	""
        /*0030*/ 	.string	"ptxas"
        /*0030*/ 	.string	"Cuda compilation tools, release 13.0, V13.0.88"
        /*0030*/ 	.string	"Build cuda_13.0.r13.0/compiler.36424714_0"
        /*0030*/ 	.string	"-arch sm_100 -m 64 "



//--------------------- .note.nv.cuinfo           --------------------------
	.section	.note.nv.cuinfo,"",@"SHT_NOTE"
	.sectionflags	@"SHF_NOTE_NV_CUINFO"
        /*0018*/ 	.short	0x0002
        /*001a*/ 	.short	0x0064
        /*001c*/ 	.short	0x0082
	.zero		2


//--------------------- .nv.info                  --------------------------
	.section	.nv.info,"",@"SHT_CUDA_INFO"
	.align	4


	//----- nvinfo : EIATTR_REGCOUNT
	.align		4
        /*0000*/ 	.byte	0x04, 0x2f
        /*0002*/ 	.short	(.L_1 - .L_0)
	.align		4
.L_0:
        /*0004*/ 	.word	index@(_Z6kernelPi)
        /*0008*/ 	.word	0x0000001e


	//----- nvinfo : EIATTR_FRAME_SIZE
	.align		4
.L_1:
        /*000c*/ 	.byte	0x04, 0x11
        /*000e*/ 	.short	(.L_3 - .L_2)
	.align		4
.L_2:
        /*0010*/ 	.word	index@(_Z6kernelPi)
        /*0014*/ 	.word	0x00000000


	//----- nvinfo : EIATTR_MIN_STACK_SIZE
	.align		4
.L_3:
        /*0018*/ 	.byte	0x04, 0x12
        /*001a*/ 	.short	(.L_5 - .L_4)
	.align		4
.L_4:
        /*001c*/ 	.word	index@(_Z6kernelPi)
        /*0020*/ 	.word	0x00000000
.L_5:


//--------------------- .nv.compat                --------------------------
	.section	.nv.compat,"",@"SHT_CUDA_COMPAT_INFO"
	.align	4
        /*0000*/ 	.byte	0x02, 0x09, 0x00, 0x00, 0x02, 0x02, 0x01, 0x00, 0x02, 0x05, 0x05, 0x00, 0x03, 0x07, 0x01, 0x01
        /*0010*/ 	.byte	0x02, 0x03, 0x00, 0x00, 0x02, 0x06, 0x01, 0x00, 0x04, 0x0b, 0x08, 0x00, 0x09, 0x00, 0x00, 0x00
        /*0020*/ 	.byte	0x00, 0x00, 0x00, 0x00


//--------------------- .nv.info._Z6kernelPi      --------------------------
	.section	.nv.info._Z6kernelPi,"",@"SHT_CUDA_INFO"
	.sectionflags	@""
	.align	4


	//----- nvinfo : EIATTR_CUDA_API_VERSION
	.align		4
        /*0000*/ 	.byte	0x04, 0x37
        /*0002*/ 	.short	(.L_7 - .L_6)
.L_6:
        /*0004*/ 	.word	0x00000082


	//----- nvinfo : EIATTR_KPARAM_INFO
	.align		4
.L_7:
        /*0008*/ 	.byte	0x04, 0x17
        /*000a*/ 	.short	(.L_9 - .L_8)
.L_8:
        /*000c*/ 	.word	0x00000000
        /*0010*/ 	.short	0x0000
        /*0012*/ 	.short	0x0000
        /*0014*/ 	.byte	0x00, 0xf5, 0x21, 0x00


	//----- nvinfo : EIATTR_SPARSE_MMA_MASK
	.align		4
.L_9:
        /*0018*/ 	.byte	0x03, 0x50
        /*001a*/ 	.short	0x0000


	//----- nvinfo : EIATTR_MAXREG_COUNT
	.align		4
        /*001c*/ 	.byte	0x03, 0x1b
        /*001e*/ 	.short	0x00ff


	//----- nvinfo : EIATTR_MERCURY_ISA_VERSION
	.align		4
        /*0020*/ 	.byte	0x03, 0x5f
        /*0022*/ 	.short	0x0101


	//----- nvinfo : EIATTR_VRC_CTA_INIT_COUNT
	.align		4
        /*0024*/ 	.byte	0x02, 0x4a
	.zero		1
	.zero		1


	//----- nvinfo : EIATTR_EXIT_INSTR_OFFSETS
	.align		4
        /*0028*/ 	.byte	0x04, 0x1c
        /*002a*/ 	.short	(.L_11 - .L_10)


	//   ....[0]....
.L_10:
        /*002c*/ 	.word	0x00000dd0


	//----- nvinfo : EIATTR_CRS_STACK_SIZE
	.align		4
.L_11:
        /*0030*/ 	.byte	0x04, 0x1e
        /*0032*/ 	.short	(.L_13 - .L_12)
.L_12:
        /*0034*/ 	.word	0x00000000


	//----- nvinfo : EIATTR_CBANK_PARAM_SIZE
	.align		4
.L_13:
        /*0038*/ 	.byte	0x03, 0x19
        /*003a*/ 	.short	0x0008


	//----- nvinfo : EIATTR_PARAM_CBANK
	.align		4
        /*003c*/ 	.byte	0x04, 0x0a
        /*003e*/ 	.short	(.L_15 - .L_14)
	.align		4
.L_14:
        /*0040*/ 	.word	index@(.nv.constant0._Z6kernelPi)
        /*0044*/ 	.short	0x0380
        /*0046*/ 	.short	0x0008


	//----- nvinfo : EIATTR_SW_WAR
	.align		4
.L_15:
        /*0048*/ 	.byte	0x04, 0x36
        /*004a*/ 	.short	(.L_17 - .L_16)
.L_16:
        /*004c*/ 	.word	0x00000008
.L_17:


//--------------------- .nv.callgraph             --------------------------
	.section	.nv.callgraph,"",@"SHT_CUDA_CALLGRAPH"
	.align	4
	.sectionentsize	8
	.align		4
        /*0000*/ 	.word	0x00000000
	.align		4
        /*0004*/ 	.word	0xffffffff
	.align		4
        /*0008*/ 	.word	0x00000000
	.align		4
        /*000c*/ 	.word	0xfffffffe
	.align		4
        /*0010*/ 	.word	0x00000000
	.align		4
        /*0014*/ 	.word	0xfffffffd
	.align		4
        /*0018*/ 	.word	0x00000000
	.align		4
        /*001c*/ 	.word	0xfffffffc


//--------------------- .text._Z6kernelPi         --------------------------
	.section	.text._Z6kernelPi,"ax",@progbits
	.align	128
        .global         _Z6kernelPi
        .type           _Z6kernelPi,@function
        .size           _Z6kernelPi,(.L_x_2 - _Z6kernelPi)
        .other          _Z6kernelPi,@"STO_CUDA_ENTRY STV_DEFAULT"
_Z6kernelPi:
.text._Z6kernelPi:
[----:B------:R-:W-:Y:S08]  /*0000*/  LDC R1, c[0x0][0x37c] ;  /* 0x0000df00ff017b82 */ /* 0x000ff00000000800 */
[----:B------:R-:W0:Y:S01]  /*0010*/  S2UR UR4, SR_CTAID.X ;  /* 0x00000000000479c3 */ /* 0x000e220000002500 */
[----:B------:R-:W1:Y:S01]  /*0020*/  S2R R5, SR_TID.X ;  /* 0x0000000000057919 */ /* 0x000e620000002100 */
[----:B------:R-:W2:Y:S01]  /*0030*/  LDCU.64 UR6, c[0x0][0x380] ;  /* 0x00007000ff0677ac */ /* 0x000ea20008000a00 */
[----:B------:R-:W3:Y:S05]  /*0040*/  LDCU.64 UR8, c[0x0][0x358] ;  /* 0x00006b00ff0877ac */ /* 0x000eea0008000a00 */
[----:B------:R-:W4:Y:S01]  /*0050*/  LDC.64 R2, c[0x0][0x380] ;  /* 0x0000e000ff027b82 */ /* 0x000f220000000a00 */
[----:B0-----:R-:W-:-:S04]  /*0060*/  USHF.L.U32 UR4, UR4, 0x13, URZ ;  /* 0x0000001304047899 */ /* 0x001fc800080006ff */
[----:B------:R-:W-:-:S06]  /*0070*/  ULOP3.LUT UR4, UR4, 0x7ff80000, URZ, 0xc0, !UPT ;  /* 0x7ff8000004047892 */ /* 0x000fcc000f8ec0ff */
[----:B-1----:R-:W-:Y:S01]  /*0080*/  LEA R5, R5, UR4, 0xe ;  /* 0x0000000405057c11 */ /* 0x002fe2000f8e70ff */
[----:B--2---:R-:W-:-:S04]  /*0090*/  UIADD3 UR4, UP0, UPT, UR6, 0x3ffffc, URZ ;  /* 0x003ffffc06047890 */ /* 0x004fc8000ff1e0ff */
[----:B------:R-:W-:Y:S01]  /*00a0*/  IMAD.WIDE R6, R5, 0x4, RZ ;  /* 0x0000000405067825 */ /* 0x000fe200078e02ff */
[----:B------:R-:W-:-:S03]  /*00b0*/  UIADD3.X UR5, UPT, UPT, URZ, UR7, URZ, UP0, !UPT ;  /* 0x00000007ff057290 */ /* 0x000fc600087fe4ff */
[----:B----4-:R-:W-:Y:S01]  /*00c0*/  IMAD.WIDE.U32 R2, R5, 0x4, R2 ;  /* 0x0000000405027825 */ /* 0x010fe200078e0002 */
[----:B------:R-:W-:-:S04]  /*00d0*/  IADD3 R6, P0, PT, -R6, UR4, RZ ;  /* 0x0000000406067c10 */ /* 0x000fc8000ff1e1ff */
[----:B------:R-:W-:Y:S01]  /*00e0*/  IADD3.X R7, PT, PT, ~R7, UR5, RZ, P0, !PT ;  /* 0x0000000507077c10 */ /* 0x000fe200087fe5ff */
[----:B---3--:R-:W2:Y:S04]  /*00f0*/  LDG.E R9, desc[UR8][R2.64] ;  /* 0x0000000802097981 */ /* 0x008ea8000c1e1900 */
[----:B------:R-:W3:Y:S04]  /*0100*/  LDG.E R11, desc[UR8][R6.64] ;  /* 0x00000008060b7981 */ /* 0x000ee8000c1e1900 */
[----:B---3--:R0:W-:Y:S04]  /*0110*/  STG.E desc[UR8][R2.64], R11 ;  /* 0x0000000b02007986 */ /* 0x0081e8000c101908 */
[----:B--2---:R-:W-:Y:S04]  /*0120*/  STG.E desc[UR8][R6.64], R9 ;  /* 0x0000000906007986 */ /* 0x004fe8000c101908 */
[----:B------:R-:W2:Y:S04]  /*0130*/  LDG.E R15, desc[UR8][R6.64+-0x4] ;  /* 0xfffffc08060f7981 */ /* 0x000ea8000c1e1900 */
[----:B------:R-:W3:Y:S04]  /*0140*/  LDG.E R13, desc[UR8][R2.64+0x4] ;  /* 0x00000408020d7981 */ /* 0x000ee8000c1e1900 */
[----:B--2---:R-:W-:Y:S04]  /*0150*/  STG.E desc[UR8][R2.64+0x4], R15 ;  /* 0x0000040f02007986 */ /* 0x004fe8000c101908 */
[----:B---3--:R1:W-:Y:S04]  /*0160*/  STG.E desc[UR8][R6.64+-0x4], R13 ;  /* 0xfffffc0d06007986 */ /* 0x0083e8000c101908 */
[----:B------:R-:W2:Y:S04]  /*0170*/  LDG.E R19, desc[UR8][R6.64+-0x8] ;  /* 0xfffff80806137981 */ /* 0x000ea8000c1e1900 */
[----:B------:R-:W3:Y:S04]  /*0180*/  LDG.E R17, desc[UR8][R2.64+0x8] ;  /* 0x0000080802117981 */ /* 0x000ee8000c1e1900 */
[----:B--2---:R2:W-:Y:S04]  /*0190*/  STG.E desc[UR8][R2.64+0x8], R19 ;  /* 0x0000081302007986 */ /* 0x0045e8000c101908 */
[----:B---3--:R2:W-:Y:S04]  /*01a0*/  STG.E desc[UR8][R6.64+-0x8], R17 ;  /* 0xfffff81106007986 */ /* 0x0085e8000c101908 */
[----:B------:R-:W3:Y:S04]  /*01b0*/  LDG.E R21, desc[UR8][R6.64+-0xc] ;  /* 0xfffff40806157981 */ /* 0x000ee8000c1e1900 */
[----:B0-----:R-:W4:Y:S01]  /*01c0*/  LDG.E R11, desc[UR8][R2.64+0xc] ;  /* 0x00000c08020b7981 */ /* 0x001f22000c1e1900 */
[----:B------:R-:W-:Y:S01]  /*01d0*/  IADD3 R4, P0, PT, R2, 0x18, RZ ;  /* 0x0000001802047810 */ /* 0x000fe20007f1e0ff */
[----:B------:R-:W-:-:S02]  /*01e0*/  VIADD R0, R5, 0x4000 ;  /* 0x0000400005007836 */ /* 0x000fc40000000000 */
[----:B------:R-:W-:Y:S02]  /*01f0*/  VIADD R5, R5, 0x4 ;  /* 0x0000000405057836 */ /* 0x000fe40000000000 */
[----:B-1----:R-:W-:Y:S01]  /*0200*/  IMAD.X R13, RZ, RZ, R3, P0 ;  /* 0x000000ffff0d7224 */ /* 0x002fe200000e0603 */
[----:B---3--:R2:W-:Y:S04]  /*0210*/  STG.E desc[UR8][R2.64+0xc], R21 ;  /* 0x00000c1502007986 */ /* 0x0085e8000c101908 */
[----:B----4-:R2:W-:Y:S03]  /*0220*/  STG.E desc[UR8][R6.64+-0xc], R11 ;  /* 0xfffff40b06007986 */ /* 0x0105e6000c101908 */
.L_x_0:
[----:B--2-4-:R-:W-:-:S03]  /*0230*/  IMAD.WIDE R2, R5, 0x4, RZ ;  /* 0x0000000405027825 */ /* 0x014fc600078e02ff */
[----:B------:R-:W-:Y:S01]  /*0240*/  IADD3 R6, P0, PT, -R2, UR4, RZ ;  /* 0x0000000402067c10 */ /* 0x000fe2000ff1e1ff */
[----:B------:R-:W-:-:S03]  /*0250*/  IMAD.MOV.U32 R2, RZ, RZ, R4 ;  /* 0x000000ffff027224 */ /* 0x000fc600078e0004 */
[----:B------:R-:W-:Y:S01]  /*0260*/  IADD3.X R7, PT, PT, ~R3, UR5, RZ, P0, !PT ;  /* 0x0000000503077c10 */ /* 0x000fe200087fe5ff */
[----:B------:R-:W-:-:S04]  /*0270*/  IMAD.MOV.U32 R3, RZ, RZ, R13 ;  /* 0x000000ffff037224 */ /* 0x000fc800078e000d */
        /* <DEDUP_REMOVED lines=9> */
[----:B------:R-:W4:Y:S01]  /*0310*/  LDG.E R17, desc[UR8][R2.64] ;  /* 0x0000000802117981 */ /* 0x000f22000c1e1900 */
[----:B------:R-:W-:-:S04]  /*0320*/  VIADD R8, R5, 0x4 ;  /* 0x0000000405087836 */ /* 0x000fc80000000000 */
[----:B0-----:R-:W-:Y:S01]  /*0330*/  IMAD.WIDE R8, R8, 0x4, RZ ;  /* 0x0000000408087825 */ /* 0x001fe200078e02ff */
[----:B---3--:R0:W-:Y:S04]  /*0340*/  STG.E desc[UR8][R2.64], R19 ;  /* 0x0000001302007986 */ /* 0x0081e8000c101908 */
[----:B----4-:R3:W-:Y:S04]  /*0350*/  STG.E desc[UR8][R6.64+-0x8], R17 ;  /* 0xfffff81106007986 */ /* 0x0107e8000c101908 */
[----:B------:R-:W4:Y:S04]  /*0360*/  LDG.E R21, desc[UR8][R6.64+-0xc] ;  /* 0xfffff40806157981 */ /* 0x000f28000c1e1900 */
[----:B------:R-:W5:Y:S01]  /*0370*/  LDG.E R11, desc[UR8][R2.64+0x4] ;  /* 0x00000408020b7981 */ /* 0x000f62000c1e1900 */
[----:B------:R-:W-:-:S04]  /*0380*/  IADD3 R8, P0, PT, -R8, UR4, RZ ;  /* 0x0000000408087c10 */ /* 0x000fc8000ff1e1ff */
[----:B------:R-:W-:Y:S01]  /*0390*/  IADD3.X R9, PT, PT, ~R9, UR5, RZ, P0, !PT ;  /* 0x0000000509097c10 */ /* 0x000fe200087fe5ff */
[----:B----4-:R4:W-:Y:S04]  /*03a0*/  STG.E desc[UR8][R2.64+0x4], R21 ;  /* 0x0000041502007986 */ /* 0x0109e8000c101908 */
[----:B-----5:R5:W-:Y:S04]  /*03b0*/  STG.E desc[UR8][R6.64+-0xc], R11 ;  /* 0xfffff40b06007986 */ /* 0x020be8000c101908 */
[----:B-1----:R-:W3:Y:S04]  /*03c0*/  LDG.E R15, desc[UR8][R8.64] ;  /* 0x00000008080f7981 */ /* 0x002ee8000c1e1900 */
[----:B--2---:R-:W2:Y:S04]  /*03d0*/  LDG.E R13, desc[UR8][R2.64+0x8] ;  /* 0x00000808020d7981 */ /* 0x004ea8000c1e1900 */
[----:B---3--:R1:W-:Y:S04]  /*03e0*/  STG.E desc[UR8][R2.64+0x8], R15 ;  /* 0x0000080f02007986 */ /* 0x0083e8000c101908 */
[----:B--2---:R2:W-:Y:S04]  /*03f0*/  STG.E desc[UR8][R8.64], R13 ;  /* 0x0000000d08007986 */ /* 0x0045e8000c101908 */
[----:B0-----:R-:W3:Y:S04]  /*0400*/  LDG.E R19, desc[UR8][R8.64+-0x4] ;  /* 0xfffffc0808137981 */ /* 0x001ee8000c1e1900 */
[----:B------:R-:W4:Y:S04]  /*0410*/  LDG.E R17, desc[UR8][R2.64+0xc] ;  /* 0x00000c0802117981 */ /* 0x000f28000c1e1900 */
[----:B---3--:R0:W-:Y:S04]  /*0420*/  STG.E desc[UR8][R2.64+0xc], R19 ;  /* 0x00000c1302007986 */ /* 0x0081e8000c101908 */
[----:B----4-:R3:W-:Y:S04]  /*0430*/  STG.E desc[UR8][R8.64+-0x4], R17 ;  /* 0xfffffc1108007986 */ /* 0x0107e8000c101908 */
[----:B------:R-:W4:Y:S04]  /*0440*/  LDG.E R23, desc[UR8][R8.64+-0x8] ;  /* 0xfffff80808177981 */ /* 0x000f28000c1e1900 */
[----:B------:R-:W2:Y:S01]  /*0450*/  LDG.E R21, desc[UR8][R2.64+0x10] ;  /* 0x0000100802157981 */ /* 0x000ea2000c1e1900 */
[----:B-----5:R-:W-:-:S04]  /*0460*/  VIADD R6, R5, 0x8 ;  /* 0x0000000805067836 */ /* 0x020fc80000000000 */
[----:B------:R-:W-:Y:S01]  /*0470*/  IMAD.WIDE R6, R6, 0x4, RZ ;  /* 0x0000000406067825 */ /* 0x000fe200078e02ff */
[----:B----4-:R4:W-:Y:S04]  /*0480*/  STG.E desc[UR8][R2.64+0x10], R23 ;  /* 0x0000101702007986 */ /* 0x0109e8000c101908 */
[----:B--2---:R2:W-:Y:S04]  /*0490*/  STG.E desc[UR8][R8.64+-0x8], R21 ;  /* 0xfffff81508007986 */ /* 0x0045e8000c101908 */
[----:B------:R-:W5:Y:S04]  /*04a0*/  LDG.E R25, desc[UR8][R8.64+-0xc] ;  /* 0xfffff40808197981 */ /* 0x000f68000c1e1900 */
[----:B------:R-:W3:Y:S01]  /*04b0*/  LDG.E R11, desc[UR8][R2.64+0x14] ;  /* 0x00001408020b7981 */ /* 0x000ee2000c1e1900 */
[----:B------:R-:W-:-:S04]  /*04c0*/  IADD3 R6, P0, PT, -R6, UR4, RZ ;  /* 0x0000000406067c10 */ /* 0x000fc8000ff1e1ff */
[----:B------:R-:W-:Y:S01]  /*04d0*/  IADD3.X R7, PT, PT, ~R7, UR5, RZ, P0, !PT ;  /* 0x0000000507077c10 */ /* 0x000fe200087fe5ff */
[----:B-----5:R-:W-:Y:S04]  /*04e0*/  STG.E desc[UR8][R2.64+0x14], R25 ;  /* 0x0000141902007986 */ /* 0x020fe8000c101908 */
[----:B---3--:R3:W-:Y:S04]  /*04f0*/  STG.E desc[UR8][R8.64+-0xc], R11 ;  /* 0xfffff40b08007986 */ /* 0x0087e8000c101908 */
[----:B-1----:R-:W5:Y:S04]  /*0500*/  LDG.E R15, desc[UR8][R6.64] ;  /* 0x00000008060f7981 */ /* 0x002f68000c1e1900 */
[----:B------:R-:W4:Y:S04]  /*0510*/  LDG.E R13, desc[UR8][R2.64+0x18] ;  /* 0x00001808020d7981 */ /* 0x000f28000c1e1900 */
[----:B-----5:R1:W-:Y:S04]  /*0520*/  STG.E desc[UR8][R2.64+0x18], R15 ;  /* 0x0000180f02007986 */ /* 0x0203e8000c101908 */
[----:B----4-:R4:W-:Y:S04]  /*0530*/  STG.E desc[UR8][R6.64], R13 ;  /* 0x0000000d06007986 */ /* 0x0109e8000c101908 */
[----:B0-----:R-:W5:Y:S04]  /*0540*/  LDG.E R19, desc[UR8][R6.64+-0x4] ;  /* 0xfffffc0806137981 */ /* 0x001f68000c1e1900 */
[----:B------:R-:W2:Y:S04]  /*0550*/  LDG.E R17, desc[UR8][R2.64+0x1c] ;  /* 0x00001c0802117981 */ /* 0x000ea8000c1e1900 */
[----:B-----5:R0:W-:Y:S04]  /*0560*/  STG.E desc[UR8][R2.64+0x1c], R19 ;  /* 0x00001c1302007986 */ /* 0x0201e8000c101908 */
[----:B--2---:R2:W-:Y:S04]  /*0570*/  STG.E desc[UR8][R6.64+-0x4], R17 ;  /* 0xfffffc1106007986 */ /* 0x0045e8000c101908 */
[----:B------:R-:W5:Y:S04]  /*0580*/  LDG.E R23, desc[UR8][R6.64+-0x8] ;  /* 0xfffff80806177981 */ /* 0x000f68000c1e1900 */
[----:B------:R-:W4:Y:S01]  /*0590*/  LDG.E R21, desc[UR8][R2.64+0x20] ;  /* 0x0000200802157981 */ /* 0x000f22000c1e1900 */
[----:B---3--:R-:W-:-:S05]  /*05a0*/  IADD3 R8, PT, PT, R5, 0xc, RZ ;  /* 0x0000000c05087810 */ /* 0x008fca0007ffe0ff */
[----:B------:R-:W-:Y:S01]  /*05b0*/  IMAD.WIDE R8, R8, 0x4, RZ ;  /* 0x0000000408087825 */ /* 0x000fe200078e02ff */
[----:B-----5:R3:W-:Y:S04]  /*05c0*/  STG.E desc[UR8][R2.64+0x20], R23 ;  /* 0x0000201702007986 */ /* 0x0207e8000c101908 */
[----:B----4-:R4:W-:Y:S04]  /*05d0*/  STG.E desc[UR8][R6.64+-0x8], R21 ;  /* 0xfffff81506007986 */ /* 0x0109e8000c101908 */
[----:B------:R-:W5:Y:S04]  /*05e0*/  LDG.E R25, desc[UR8][R6.64+-0xc] ;  /* 0xfffff40806197981 */ /* 0x000f68000c1e1900 */
[----:B------:R-:W2:Y:S01]  /*05f0*/  LDG.E R11, desc[UR8][R2.64+0x24] ;  /* 0x00002408020b7981 */ /* 0x000ea2000c1e1900 */
[----:B------:R-:W-:-:S04]  /*0600*/  IADD3 R8, P0, PT, -R8, UR4, RZ ;  /* 0x0000000408087c10 */ /* 0x000fc8000ff1e1ff */
[----:B------:R-:W-:Y:S01]  /*0610*/  IADD3.X R9, PT, PT, ~R9, UR5, RZ, P0, !PT ;  /* 0x0000000509097c10 */ /* 0x000fe200087fe5ff */
[----:B-----5:R-:W-:Y:S04]  /*0620*/  STG.E desc[UR8][R2.64+0x24], R25 ;  /* 0x0000241902007986 */ /* 0x020fe8000c101908 */
[----:B--2---:R2:W-:Y:S04]  /*0630*/  STG.E desc[UR8][R6.64+-0xc], R11 ;  /* 0xfffff40b06007986 */ /* 0x0045e8000c101908 */
[----:B-1----:R-:W5:Y:S04]  /*0640*/  LDG.E R15, desc[UR8][R8.64] ;  /* 0x00000008080f7981 */ /* 0x002f68000c1e1900 */
[----:B------:R-:W3:Y:S04]  /*0650*/  LDG.E R13, desc[UR8][R2.64+0x28] ;  /* 0x00002808020d7981 */ /* 0x000ee8000c1e1900 */
[----:B-----5:R1:W-:Y:S04]  /*0660*/  STG.E desc[UR8][R2.64+0x28], R15 ;  /* 0x0000280f02007986 */ /* 0x0203e8000c101908 */
[----:B---3--:R3:W-:Y:S04]  /*0670*/  STG.E desc[UR8][R8.64], R13 ;  /* 0x0000000d08007986 */ /* 0x0087e8000c101908 */
[----:B0-----:R-:W5:Y:S04]  /*0680*/  LDG.E R19, desc[UR8][R8.64+-0x4] ;  /* 0xfffffc0808137981 */ /* 0x001f68000c1e1900 */
[----:B------:R-:W4:Y:S04]  /*0690*/  LDG.E R17, desc[UR8][R2.64+0x2c] ;  /* 0x00002c0802117981 */ /* 0x000f28000c1e1900 */
[----:B-----5:R0:W-:Y:S04]  /*06a0*/  STG.E desc[UR8][R2.64+0x2c], R19 ;  /* 0x00002c1302007986 */ /* 0x0201e8000c101908 */
[----:B----4-:R4:W-:Y:S04]  /*06b0*/  STG.E desc[UR8][R8.64+-0x4], R17 ;  /* 0xfffffc1108007986 */ /* 0x0109e8000c101908 */
[----:B------:R-:W5:Y:S04]  /*06c0*/  LDG.E R23, desc[UR8][R8.64+-0x8] ;  /* 0xfffff80808177981 */ /* 0x000f68000c1e1900 */
[----:B------:R-:W3:Y:S01]  /*06d0*/  LDG.E R21, desc[UR8][R2.64+0x30] ;  /* 0x0000300802157981 */ /* 0x000ee2000c1e1900 */
[----:B--2---:R-:W-:-:S04]  /*06e0*/  VIADD R6, R5, 0x10 ;  /* 0x0000001005067836 */ /* 0x004fc80000000000 */
[----:B------:R-:W-:Y:S01]  /*06f0*/  IMAD.WIDE R6, R6, 0x4, RZ ;  /* 0x0000000406067825 */ /* 0x000fe200078e02ff */
[----:B-----5:R2:W-:Y:S04]  /*0700*/  STG.E desc[UR8][R2.64+0x30], R23 ;  /* 0x0000301702007986 */ /* 0x0205e8000c101908 */
[----:B---3--:R3:W-:Y:S04]  /*0710*/  STG.E desc[UR8][R8.64+-0x8], R21 ;  /* 0xfffff81508007986 */ /* 0x0087e8000c101908 */
[----:B------:R-:W5:Y:S04]  /*0720*/  LDG.E R25, desc[UR8][R8.64+-0xc] ;  /* 0xfffff40808197981 */ /* 0x000f68000c1e1900 */
[----:B------:R-:W4:Y:S01]  /*0730*/  LDG.E R11, desc[UR8][R2.64+0x34] ;  /* 0x00003408020b7981 */ /* 0x000f22000c1e1900 */
[----:B------:R-:W-:-:S04]  /*0740*/  IADD3 R6, P0, PT, -R6, UR4, RZ ;  /* 0x0000000406067c10 */ /* 0x000fc8000ff1e1ff */
[----:B------:R-:W-:Y:S01]  /*0750*/  IADD3.X R7, PT, PT, ~R7, UR5, RZ, P0, !PT ;  /* 0x0000000507077c10 */ /* 0x000fe200087fe5ff */
[----:B-----5:R-:W-:Y:S04]  /*0760*/  STG.E desc[UR8][R2.64+0x34], R25 ;  /* 0x0000341902007986 */ /* 0x020fe8000c101908 */
[----:B----4-:R4:W-:Y:S04]  /*0770*/  STG.E desc[UR8][R8.64+-0xc], R11 ;  /* 0xfffff40b08007986 */ /* 0x0109e8000c101908 */
[----:B-1----:R-:W5:Y:S04]  /*0780*/  LDG.E R15, desc[UR8][R6.64] ;  /* 0x00000008060f7981 */ /* 0x002f68000c1e1900 */
[----:B------:R-:W2:Y:S04]  /*0790*/  LDG.E R13, desc[UR8][R2.64+0x38] ;  /* 0x00003808020d7981 */ /* 0x000ea8000c1e1900 */
[----:B-----5:R1:W-:Y:S04]  /*07a0*/  STG.E desc[UR8][R2.64+0x38], R15 ;  /* 0x0000380f02007986 */ /* 0x0203e8000c101908 */
[----:B--2---:R2:W-:Y:S04]  /*07b0*/  STG.E desc[UR8][R6.64], R13 ;  /* 0x0000000d06007986 */ /* 0x0045e8000c101908 */
[----:B0-----:R-:W5:Y:S04]  /*07c0*/  LDG.E R19, desc[UR8][R6.64+-0x4] ;  /* 0xfffffc0806137981 */ /* 0x001f68000c1e1900 */
[----:B------:R-:W3:Y:S04]  /*07d0*/  LDG.E R17, desc[UR8][R2.64+0x3c] ;  /* 0x00003c0802117981 */ /* 0x000ee8000c1e1900 */
[----:B-----5:R0:W-:Y:S04]  /*07e0*/  STG.E desc[UR8][R2.64+0x3c], R19 ;  /* 0x00003c1302007986 */ /* 0x0201e8000c101908 */
[----:B---3--:R3:W-:Y:S04]  /*07f0*/  STG.E desc[UR8][R6.64+-0x4], R17 ;  /* 0xfffffc1106007986 */ /* 0x0087e8000c101908 */
[----:B------:R-:W5:Y:S04]  /*0800*/  LDG.E R23, desc[UR8][R6.64+-0x8] ;  /* 0xfffff80806177981 */ /* 0x000f68000c1e1900 */
[----:B------:R-:W2:Y:S01]  /*0810*/  LDG.E R21, desc[UR8][R2.64+0x40] ;  /* 0x0000400802157981 */ /* 0x000ea2000c1e1900 */
[----:B----4-:R-:W-:-:S04]  /*0820*/  VIADD R8, R5, 0x14 ;  /* 0x0000001405087836 */ /* 0x010fc80000000000 */
[----:B------:R-:W-:Y:S01]  /*0830*/  IMAD.WIDE R8, R8, 0x4, RZ ;  /* 0x0000000408087825 */ /* 0x000fe200078e02ff */
[----:B-----5:R4:W-:Y:S04]  /*0840*/  STG.E desc[UR8][R2.64+0x40], R23 ;  /* 0x0000401702007986 */ /* 0x0209e8000c101908 */
        /* <DEDUP_REMOVED lines=17> */
[----:B---3--:R-:W-:-:S04]  /*0960*/  VIADD R6, R5, 0x18 ;  /* 0x0000001805067836 */ /* 0x008fc80000000000 */
        /* <DEDUP_REMOVED lines=31> */
[----:B-----5:R-:W-:Y:S04]  /*0b60*/  STG.E desc[UR8][R2.64+0x68], R15 ;  /* 0x0000680f02007986 */ /* 0x020fe8000c101908 */
[----:B--2---:R1:W-:Y:S04]  /*0b70*/  STG.E desc[UR8][R8.64], R13 ;  /* 0x0000000d08007986 */ /* 0x0043e8000c101908 */
[----:B0-----:R-:W2:Y:S04]  /*0b80*/  LDG.E R19, desc[UR8][R8.64+-0x4] ;  /* 0xfffffc0808137981 */ /* 0x001ea8000c1e1900 */
[----:B------:R-:W5:Y:S04]  /*0b90*/  LDG.E R17, desc[UR8][R2.64+0x6c] ;  /* 0x00006c0802117981 */ /* 0x000f68000c1e1900 */
[----:B--2---:R-:W-:Y:S04]  /*0ba0*/  STG.E desc[UR8][R2.64+0x6c], R19 ;  /* 0x00006c1302007986 */ /* 0x004fe8000c101908 */
[----:B-----5:R0:W-:Y:S04]  /*0bb0*/  STG.E desc[UR8][R8.64+-0x4], R17 ;  /* 0xfffffc1108007986 */ /* 0x0201e8000c101908 */
[----:B------:R-:W2:Y:S04]  /*0bc0*/  LDG.E R23, desc[UR8][R8.64+-0x8] ;  /* 0xfffff80808177981 */ /* 0x000ea8000c1e1900 */
[----:B---3--:R-:W3:Y:S01]  /*0bd0*/  LDG.E R21, desc[UR8][R2.64+0x70] ;  /* 0x0000700802157981 */ /* 0x008ee2000c1e1900 */
[----:B----4-:R-:W-:-:S05]  /*0be0*/  IADD3 R6, PT, PT, R5, 0x20, RZ ;  /* 0x0000002005067810 */ /* 0x010fca0007ffe0ff */
[----:B------:R-:W-:Y:S01]  /*0bf0*/  IMAD.WIDE R6, R6, 0x4, RZ ;  /* 0x0000000406067825 */ /* 0x000fe200078e02ff */
[----:B--2---:R-:W-:Y:S04]  /*0c00*/  STG.E desc[UR8][R2.64+0x70], R23 ;  /* 0x0000701702007986 */ /* 0x004fe8000c101908 */
[----:B---3--:R2:W-:Y:S04]  /*0c10*/  STG.E desc[UR8][R8.64+-0x8], R21 ;  /* 0xfffff81508007986 */ /* 0x0085e8000c101908 */
[----:B------:R-:W3:Y:S04]  /*0c20*/  LDG.E R27, desc[UR8][R8.64+-0xc] ;  /* 0xfffff408081b7981 */ /* 0x000ee8000c1e1900 */
[----:B------:R-:W4:Y:S01]  /*0c30*/  LDG.E R25, desc[UR8][R2.64+0x74] ;  /* 0x0000740802197981 */ /* 0x000f22000c1e1900 */
[----:B------:R-:W-:-:S04]  /*0c40*/  IADD3 R6, P0, PT, -R6, UR4, RZ ;  /* 0x0000000406067c10 */ /* 0x000fc8000ff1e1ff */
[----:B------:R-:W-:Y:S01]  /*0c50*/  IADD3.X R7, PT, PT, ~R7, UR5, RZ, P0, !PT ;  /* 0x0000000507077c10 */ /* 0x000fe200087fe5ff */
[----:B---3--:R-:W-:Y:S04]  /*0c60*/  STG.E desc[UR8][R2.64+0x74], R27 ;  /* 0x0000741b02007986 */ /* 0x008fe8000c101908 */
[----:B----4-:R3:W-:Y:S04]  /*0c70*/  STG.E desc[UR8][R8.64+-0xc], R25 ;  /* 0xfffff41908007986 */ /* 0x0107e8000c101908 */
[----:B-1----:R-:W4:Y:S04]  /*0c80*/  LDG.E R13, desc[UR8][R6.64] ;  /* 0x00000008060d7981 */ /* 0x002f28000c1e1900 */
[----:B------:R-:W5:Y:S04]  /*0c90*/  LDG.E R11, desc[UR8][R2.64+0x78] ;  /* 0x00007808020b7981 */ /* 0x000f68000c1e1900 */
[----:B----4-:R1:W-:Y:S04]  /*0ca0*/  STG.E desc[UR8][R2.64+0x78], R13 ;  /* 0x0000780d02007986 */ /* 0x0103e8000c101908 */
[----:B-----5:R4:W-:Y:S04]  /*0cb0*/  STG.E desc[UR8][R6.64], R11 ;  /* 0x0000000b06007986 */ /* 0x0209e8000c101908 */
[----:B0-----:R-:W5:Y:S04]  /*0cc0*/  LDG.E R17, desc[UR8][R6.64+-0x4] ;  /* 0xfffffc0806117981 */ /* 0x001f68000c1e1900 */
[----:B------:R-:W2:Y:S04]  /*0cd0*/  LDG.E R15, desc[UR8][R2.64+0x7c] ;  /* 0x00007c08020f7981 */ /* 0x000ea8000c1e1900 */
[----:B-----5:R4:W-:Y:S04]  /*0ce0*/  STG.E desc[UR8][R2.64+0x7c], R17 ;  /* 0x00007c1102007986 */ /* 0x0209e8000c101908 */
[----:B--2---:R4:W-:Y:S04]  /*0cf0*/  STG.E desc[UR8][R6.64+-0x4], R15 ;  /* 0xfffffc0f06007986 */ /* 0x0049e8000c101908 */
[----:B------:R-:W2:Y:S04]  /*0d00*/  LDG.E R21, desc[UR8][R6.64+-0x8] ;  /* 0xfffff80806157981 */ /* 0x000ea8000c1e1900 */
[----:B------:R-:W5:Y:S04]  /*0d10*/  LDG.E R19, desc[UR8][R2.64+0x80] ;  /* 0x0000800802137981 */ /* 0x000f68000c1e1900 */
[----:B--2---:R4:W-:Y:S04]  /*0d20*/  STG.E desc[UR8][R2.64+0x80], R21 ;  /* 0x0000801502007986 */ /* 0x0049e8000c101908 */
[----:B-----5:R4:W-:Y:S04]  /*0d30*/  STG.E desc[UR8][R6.64+-0x8], R19 ;  /* 0xfffff81306007986 */ /* 0x0209e8000c101908 */
[----:B------:R-:W2:Y:S04]  /*0d40*/  LDG.E R23, desc[UR8][R6.64+-0xc] ;  /* 0xfffff40806177981 */ /* 0x000ea8000c1e1900 */
[----:B---3--:R-:W3:Y:S01]  /*0d50*/  LDG.E R9, desc[UR8][R2.64+0x84] ;  /* 0x0000840802097981 */ /* 0x008ee2000c1e1900 */
[----:B------:R-:W-:Y:S01]  /*0d60*/  VIADD R5, R5, 0x24 ;  /* 0x0000002405057836 */ /* 0x000fe20000000000 */
[----:B------:R-:W-:-:S04]  /*0d70*/  IADD3 R4, P1, PT, R2, 0x90, RZ ;  /* 0x0000009002047810 */ /* 0x000fc80007f3e0ff */
[----:B------:R-:W-:Y:S01]  /*0d80*/  ISETP.GE.U32.AND P0, PT, R5, R0, PT ;  /* 0x000000000500720c */ /* 0x000fe20003f06070 */
[----:B-1----:R-:W-:Y:S01]  /*0d90*/  IMAD.X R13, RZ, RZ, R3, P1 ;  /* 0x000000ffff0d7224 */ /* 0x002fe200008e0603 */
[----:B--2---:R4:W-:Y:S04]  /*0da0*/  STG.E desc[UR8][R2.64+0x84], R23 ;  /* 0x0000841702007986 */ /* 0x0049e8000c101908 */
[----:B---3--:R4:W-:Y:S07]  /*0db0*/  STG.E desc[UR8][R6.64+-0xc], R9 ;  /* 0xfffff40906007986 */ /* 0x0089ee000c101908 */
[----:B------:R-:W-:Y:S05]  /*0dc0*/  @!P0 BRA `(.L_x_0) ;  /* 0xfffffff400188947 */ /* 0x000fea000383ffff */
[----:B------:R-:W-:Y:S05]  /*0dd0*/  EXIT ;  /* 0x000000000000794d */ /* 0x000fea0003800000 */
.L_x_1:
[----:B------:R-:W-:-:S00]  /*0de0*/  BRA `(.L_x_1) ;  /* 0xfffffffc00fc7947 */ /* 0x000fc0000383ffff */
[----:B------:R-:W-:-:S00]  /*0df0*/  NOP ;  /* 0x0000000000007918 */ /* 0x000fc00000000000 */
        /* <DEDUP_REMOVED lines=8> */
.L_x_2:


//--------------------- .nv.shared.reserved.0     --------------------------
	.section	.nv.shared.reserved.0,"aw",@nobits
	.weak		__nv_reservedSMEM_offset_0_alias
	.size		__nv_reservedSMEM_offset_0_alias, 0, 64
	.other		__nv_reservedSMEM_offset_0_alias,@"STO_CUDA_RESERVED_SHARED STV_DEFAULT"
__nv_reservedSMEM_offset_0_alias:
	.zero		0
	.zero		64


//--------------------- .nv.constant0._Z6kernelPi --------------------------
	.section	.nv.constant0._Z6kernelPi,"a",@progbits
	.sectionflags	@""
	.align	4
.nv.constant0._Z6kernelPi:
	.zero		904


//--------------------- SYMBOLS --------------------------

	.type		.nv.reservedSmem.offset0,@object
	.size		.nv.reservedSmem.offset0,0x4
